//
// Generated by NVIDIA NVVM Compiler
//
// Compiler Build ID: CL-36424714
// Cuda compilation tools, release 13.0, V13.0.88
// Based on NVVM 20.0.0
//

.version 9.0
.target sm_100
.address_size 64

	// .globl	_Z12wmma_exampleP6__halfS0_Pfiiiff

.visible .entry _Z12wmma_exampleP6__halfS0_Pfiiiff(
	.param .u64 .ptr .align 1 _Z12wmma_exampleP6__halfS0_Pfiiiff_param_0,
	.param .u64 .ptr .align 1 _Z12wmma_exampleP6__halfS0_Pfiiiff_param_1,
	.param .u64 .ptr .align 1 _Z12wmma_exampleP6__halfS0_Pfiiiff_param_2,
	.param .u32 _Z12wmma_exampleP6__halfS0_Pfiiiff_param_3,
	.param .u32 _Z12wmma_exampleP6__halfS0_Pfiiiff_param_4,
	.param .u32 _Z12wmma_exampleP6__halfS0_Pfiiiff_param_5,
	.param .f32 _Z12wmma_exampleP6__halfS0_Pfiiiff_param_6,
	.param .f32 _Z12wmma_exampleP6__halfS0_Pfiiiff_param_7
)
{
	.reg .pred 	%p<17>;
	.reg .b32 	%r<147>;
	.reg .b32 	%f<232>;
	.reg .b64 	%rd<43>;

	ld.param.u64 	%rd6, [_Z12wmma_exampleP6__halfS0_Pfiiiff_param_0];
	ld.param.u64 	%rd7, [_Z12wmma_exampleP6__halfS0_Pfiiiff_param_1];
	ld.param.u32 	%r38, [_Z12wmma_exampleP6__halfS0_Pfiiiff_param_3];
	ld.param.u32 	%r39, [_Z12wmma_exampleP6__halfS0_Pfiiiff_param_4];
	ld.param.u32 	%r40, [_Z12wmma_exampleP6__halfS0_Pfiiiff_param_5];
	ld.param.f32 	%f121, [_Z12wmma_exampleP6__halfS0_Pfiiiff_param_6];
	cvta.to.global.u64 	%rd1, %rd7;
	cvta.to.global.u64 	%rd2, %rd6;
	mov.u32 	%r41, %ctaid.x;
	mov.u32 	%r42, %ntid.x;
	mov.u32 	%r43, %tid.x;
	mad.lo.s32 	%r44, %r41, %r42, %r43;
	shr.u32 	%r1, %r44, 5;
	mov.u32 	%r45, %ctaid.y;
	mov.u32 	%r46, %ntid.y;
	mov.u32 	%r47, %tid.y;
	mad.lo.s32 	%r2, %r45, %r46, %r47;
	setp.lt.s32 	%p2, %r40, 1;
	mov.f32 	%f167, 0f00000000;
	mov.f32 	%f166, %f167;
	mov.f32 	%f165, %f167;
	mov.f32 	%f164, %f167;
	mov.f32 	%f163, %f167;
	mov.f32 	%f162, %f167;
	mov.f32 	%f161, %f167;
	mov.f32 	%f160, %f167;
	@%p2 bra 	$L__BB0_17;
	shl.b32 	%r49, %r1, 4;
	shl.b32 	%r50, %r2, 4;
	setp.lt.s32 	%p3, %r49, %r38;
	setp.lt.s32 	%p4, %r50, %r39;
	and.pred  	%p1, %p3, %p4;
	cvt.u64.u32 	%rd3, %r49;
	mul.lo.s32 	%r3, %r40, %r50;
	add.s32 	%r51, %r40, -1;
	shr.u32 	%r52, %r51, 4;
	add.s32 	%r4, %r52, 1;
	and.b32  	%r5, %r4, 3;
	setp.lt.u32 	%p5, %r40, 49;
	mov.b32 	%r143, 0;
	mov.f32 	%f160, 0f00000000;
	mov.f32 	%f161, %f160;
	mov.f32 	%f162, %f160;
	mov.f32 	%f163, %f160;
	mov.f32 	%f164, %f160;
	mov.f32 	%f165, %f160;
	mov.f32 	%f166, %f160;
	mov.f32 	%f167, %f160;
	@%p5 bra 	$L__BB0_12;
	mul.lo.s32 	%r140, %r38, 48;
	shl.b32 	%r7, %r38, 6;
	shl.b32 	%r139, %r38, 5;
	shl.b32 	%r138, %r38, 4;
	and.b32  	%r54, %r4, 536870908;
	neg.s32 	%r136, %r54;
	mov.f32 	%f160, 0f00000000;
	mov.b32 	%r137, 0;
	not.pred 	%p6, %p1;
	mov.u32 	%r141, %r3;
	mov.u32 	%r143, %r137;
$L__BB0_3:
	@%p6 bra 	$L__BB0_5;
	cvt.s64.s32 	%rd8, %r137;
	add.s64 	%rd9, %rd8, %rd3;
	shl.b64 	%rd10, %rd9, 1;
	add.s64 	%rd11, %rd2, %rd10;
	wmma.load.a.sync.aligned.col.m16n16k16.global.f16 	{%r55, %r56, %r57, %r58, %r59, %r60, %r61, %r62}, [%rd11], %r38;
	mul.wide.u32 	%rd12, %r141, 2;
	add.s64 	%rd13, %rd1, %rd12;
	wmma.load.b.sync.aligned.col.m16n16k16.global.f16 	{%r63, %r64, %r65, %r66, %r67, %r68, %r69, %r70}, [%rd13], %r40;
	wmma.mma.sync.aligned.col.col.m16n16k16.f32.f32 {%f167, %f166, %f165, %f164, %f163, %f162, %f161, %f160}, {%r55, %r56, %r57, %r58, %r59, %r60, %r61, %r62}, {%r63, %r64, %r65, %r66, %r67, %r68, %r69, %r70}, {%f167, %f166, %f165, %f164, %f163, %f162, %f161, %f160};
$L__BB0_5:
	mul.wide.u32 	%rd14, %r141, 2;
	add.s64 	%rd4, %rd1, %rd14;
	@%p6 bra 	$L__BB0_7;
	cvt.s64.s32 	%rd15, %r138;
	add.s64 	%rd16, %rd15, %rd3;
	shl.b64 	%rd17, %rd16, 1;
	add.s64 	%rd18, %rd2, %rd17;
	wmma.load.a.sync.aligned.col.m16n16k16.global.f16 	{%r71, %r72, %r73, %r74, %r75, %r76, %r77, %r78}, [%rd18], %r38;
	add.s64 	%rd19, %rd4, 32;
	wmma.load.b.sync.aligned.col.m16n16k16.global.f16 	{%r79, %r80, %r81, %r82, %r83, %r84, %r85, %r86}, [%rd19], %r40;
	wmma.mma.sync.aligned.col.col.m16n16k16.f32.f32 {%f167, %f166, %f165, %f164, %f163, %f162, %f161, %f160}, {%r71, %r72, %r73, %r74, %r75, %r76, %r77, %r78}, {%r79, %r80, %r81, %r82, %r83, %r84, %r85, %r86}, {%f167, %f166, %f165, %f164, %f163, %f162, %f161, %f160};
$L__BB0_7:
	@%p6 bra 	$L__BB0_9;
	cvt.s64.s32 	%rd20, %r139;
	add.s64 	%rd21, %rd20, %rd3;
	shl.b64 	%rd22, %rd21, 1;
	add.s64 	%rd23, %rd2, %rd22;
	wmma.load.a.sync.aligned.col.m16n16k16.global.f16 	{%r87, %r88, %r89, %r90, %r91, %r92, %r93, %r94}, [%rd23], %r38;
	add.s64 	%rd24, %rd4, 64;
	wmma.load.b.sync.aligned.col.m16n16k16.global.f16 	{%r95, %r96, %r97, %r98, %r99, %r100, %r101, %r102}, [%rd24], %r40;
	wmma.mma.sync.aligned.col.col.m16n16k16.f32.f32 {%f167, %f166, %f165, %f164, %f163, %f162, %f161, %f160}, {%r87, %r88, %r89, %r90, %r91, %r92, %r93, %r94}, {%r95, %r96, %r97, %r98, %r99, %r100, %r101, %r102}, {%f167, %f166, %f165, %f164, %f163, %f162, %f161, %f160};
$L__BB0_9:
	@%p6 bra 	$L__BB0_11;
	cvt.s64.s32 	%rd25, %r140;
	add.s64 	%rd26, %rd25, %rd3;
	shl.b64 	%rd27, %rd26, 1;
	add.s64 	%rd28, %rd2, %rd27;
	wmma.load.a.sync.aligned.col.m16n16k16.global.f16 	{%r103, %r104, %r105, %r106, %r107, %r108, %r109, %r110}, [%rd28], %r38;
	add.s64 	%rd29, %rd4, 96;
	wmma.load.b.sync.aligned.col.m16n16k16.global.f16 	{%r111, %r112, %r113, %r114, %r115, %r116, %r117, %r118}, [%rd29], %r40;
	wmma.mma.sync.aligned.col.col.m16n16k16.f32.f32 {%f167, %f166, %f165, %f164, %f163, %f162, %f161, %f160}, {%r103, %r104, %r105, %r106, %r107, %r108, %r109, %r110}, {%r111, %r112, %r113, %r114, %r115, %r116, %r117, %r118}, {%f167, %f166, %f165, %f164, %f163, %f162, %f161, %f160};
$L__BB0_11:
	add.s32 	%r143, %r143, 64;
	add.s32 	%r141, %r141, 64;
	add.s32 	%r140, %r140, %r7;
	add.s32 	%r139, %r139, %r7;
	add.s32 	%r138, %r138, %r7;
	add.s32 	%r137, %r137, %r7;
	add.s32 	%r136, %r136, 4;
	setp.ne.s32 	%p10, %r136, 0;
	@%p10 bra 	$L__BB0_3;
$L__BB0_12:
	setp.eq.s32 	%p11, %r5, 0;
	@%p11 bra 	$L__BB0_17;
	add.s32 	%r146, %r143, %r3;
	mul.lo.s32 	%r145, %r143, %r38;
	shl.b32 	%r28, %r38, 4;
	neg.s32 	%r144, %r5;
	not.pred 	%p12, %p1;
$L__BB0_14:
	.pragma "nounroll";
	@%p12 bra 	$L__BB0_16;
	cvt.s64.s32 	%rd30, %r145;
	add.s64 	%rd31, %rd30, %rd3;
	shl.b64 	%rd32, %rd31, 1;
	add.s64 	%rd33, %rd2, %rd32;
	wmma.load.a.sync.aligned.col.m16n16k16.global.f16 	{%r119, %r120, %r121, %r122, %r123, %r124, %r125, %r126}, [%rd33], %r38;
	mul.wide.u32 	%rd34, %r146, 2;
	add.s64 	%rd35, %rd1, %rd34;
	wmma.load.b.sync.aligned.col.m16n16k16.global.f16 	{%r127, %r128, %r129, %r130, %r131, %r132, %r133, %r134}, [%rd35], %r40;
	wmma.mma.sync.aligned.col.col.m16n16k16.f32.f32 {%f167, %f166, %f165, %f164, %f163, %f162, %f161, %f160}, {%r119, %r120, %r121, %r122, %r123, %r124, %r125, %r126}, {%r127, %r128, %r129, %r130, %r131, %r132, %r133, %r134}, {%f167, %f166, %f165, %f164, %f163, %f162, %f161, %f160};
$L__BB0_16:
	add.s32 	%r146, %r146, 16;
	add.s32 	%r145, %r145, %r28;
	add.s32 	%r144, %r144, 1;
	setp.ne.s32 	%p13, %r144, 0;
	@%p13 bra 	$L__BB0_14;
$L__BB0_17:
	shl.b32 	%r36, %r1, 4;
	shl.b32 	%r37, %r2, 4;
	setp.ge.s32 	%p14, %r36, %r38;
	setp.ge.s32 	%p15, %r37, %r39;
	or.pred  	%p16, %p14, %p15;
	@%p16 bra 	$L__BB0_19;
	ld.param.f32 	%f151, [_Z12wmma_exampleP6__halfS0_Pfiiiff_param_7];
	ld.param.u64 	%rd42, [_Z12wmma_exampleP6__halfS0_Pfiiiff_param_2];
	cvt.u64.u32 	%rd36, %r36;
	mul.lo.s32 	%r135, %r38, %r37;
	cvt.u64.u32 	%rd37, %r135;
	add.s64 	%rd38, %rd37, %rd36;
	cvta.to.global.u64 	%rd39, %rd42;
	shl.b64 	%rd40, %rd38, 2;
	add.s64 	%rd41, %rd39, %rd40;
	wmma.load.c.sync.aligned.col.m16n16k16.global.f32 	{%f127, %f128, %f129, %f130, %f131, %f132, %f133, %f134}, [%rd41], %r38;
	mul.f32 	%f135, %f151, %f127;
	fma.rn.f32 	%f136, %f121, %f167, %f135;
	mul.f32 	%f137, %f151, %f128;
	fma.rn.f32 	%f138, %f121, %f166, %f137;
	mul.f32 	%f139, %f151, %f129;
	fma.rn.f32 	%f140, %f121, %f165, %f139;
	mul.f32 	%f141, %f151, %f130;
	fma.rn.f32 	%f142, %f121, %f164, %f141;
	mul.f32 	%f143, %f151, %f131;
	fma.rn.f32 	%f144, %f121, %f163, %f143;
	mul.f32 	%f145, %f151, %f132;
	fma.rn.f32 	%f146, %f121, %f162, %f145;
	mul.f32 	%f147, %f151, %f133;
	fma.rn.f32 	%f148, %f121, %f161, %f147;
	mul.f32 	%f149, %f151, %f134;
	fma.rn.f32 	%f150, %f121, %f160, %f149;
	wmma.store.d.sync.aligned.col.m16n16k16.global.f32 	[%rd41], {%f136, %f138, %f140, %f142, %f144, %f146, %f148, %f150}, %r38;
$L__BB0_19:
	ret;

}


// ===== COMPILED SASS (sm_100) =====

	.target	sm_100

	.elftype	@"ET_EXEC"


//--------------------- .note.nv.tkinfo           --------------------------
	.section	.note.nv.tkinfo,"",@"SHT_NOTE"
	.sectionflags	@"SHF_NOTE_NV_TKINFO"
	.tkinfo
        /*0018*/ 	.word	0x00000002
        /*0030*/ 	.string	""
        /*0030*/ 	.string	"ptxas"
        /*0030*/ 	.string	"Cuda compilation tools, release 13.0, V13.0.88"
        /*0030*/ 	.string	"Build cuda_13.0.r13.0/compiler.36424714_0"
        /*0030*/ 	.string	"-arch sm_100 -m 64 "



//--------------------- .note.nv.cuinfo           --------------------------
	.section	.note.nv.cuinfo,"",@"SHT_NOTE"
	.sectionflags	@"SHF_NOTE_NV_CUINFO"
        /*0018*/ 	.short	0x0002
        /*001a*/ 	.short	0x0064
        /*001c*/ 	.short	0x0082
	.zero		2


//--------------------- .nv.info                  --------------------------
	.section	.nv.info,"",@"SHT_CUDA_INFO"
	.align	4


	//----- nvinfo : EIATTR_REGCOUNT
	.align		4
        /*0000*/ 	.byte	0x04, 0x2f
        /*0002*/ 	.short	(.L_1 - .L_0)
	.align		4
.L_0:
        /*0004*/ 	.word	index@(_Z12wmma_exampleP6__halfS0_Pfiiiff)
        /*0008*/ 	.word	0x00000020


	//----- nvinfo : EIATTR_FRAME_SIZE
	.align		4
.L_1:
        /*000c*/ 	.byte	0x04, 0x11
        /*000e*/ 	.short	(.L_3 - .L_2)
	.align		4
.L_2:
        /*0010*/ 	.word	index@(_Z12wmma_exampleP6__halfS0_Pfiiiff)
        /*0014*/ 	.word	0x00000000


	//----- nvinfo : EIATTR_MIN_STACK_SIZE
	.align		4
.L_3:
        /*0018*/ 	.byte	0x04, 0x12
        /*001a*/ 	.short	(.L_5 - .L_4)
	.align		4
.L_4:
        /*001c*/ 	.word	index@(_Z12wmma_exampleP6__halfS0_Pfiiiff)
        /*0020*/ 	.word	0x00000000
.L_5:


//--------------------- .nv.compat                --------------------------
	.section	.nv.compat,"",@"SHT_CUDA_COMPAT_INFO"
	.align	4
        /*0000*/ 	.byte	0x02, 0x09, 0x00, 0x00, 0x02, 0x02, 0x01, 0x00, 0x02, 0x05, 0x05, 0x00, 0x03, 0x07, 0x01, 0x01
        /*0010*/ 	.byte	0x02, 0x03, 0x00, 0x00, 0x02, 0x06, 0x01, 0x00, 0x04, 0x0b, 0x08, 0x00, 0x09, 0x00, 0x00, 0x00
        /*0020*/ 	.byte	0x00, 0x00, 0x00, 0x00


//--------------------- .nv.info._Z12wmma_exampleP6__halfS0_Pfiiiff --------------------------
	.section	.nv.info._Z12wmma_exampleP6__halfS0_Pfiiiff,"",@"SHT_CUDA_INFO"
	.sectionflags	@""
	.align	4


	//----- nvinfo : EIATTR_CUDA_API_VERSION
	.align		4
        /*0000*/ 	.byte	0x04, 0x37
        /*0002*/ 	.short	(.L_7 - .L_6)
.L_6:
        /*0004*/ 	.word	0x00000082


	//----- nvinfo : EIATTR_KPARAM_INFO
	.align		4
.L_7:
        /*0008*/ 	.byte	0x04, 0x17
        /*000a*/ 	.short	(.L_9 - .L_8)
.L_8:
        /*000c*/ 	.word	0x00000000
        /*0010*/ 	.short	0x0007
        /*0012*/ 	.short	0x0028
        /*0014*/ 	.byte	0x00, 0xf0, 0x11, 0x00


	//----- nvinfo : EIATTR_KPARAM_INFO
	.align		4
.L_9:
        /*0018*/ 	.byte	0x04, 0x17
        /*001a*/ 	.short	(.L_11 - .L_10)
.L_10:
        /*001c*/ 	.word	0x00000000
        /*0020*/ 	.short	0x0006
        /*0022*/ 	.short	0x0024
        /*0024*/ 	.byte	0x00, 0xf0, 0x11, 0x00


	//----- nvinfo : EIATTR_KPARAM_INFO
	.align		4
.L_11:
        /*0028*/ 	.byte	0x04, 0x17
        /*002a*/ 	.short	(.L_13 - .L_12)
.L_12:
        /*002c*/ 	.word	0x00000000
        /*0030*/ 	.short	0x0005
        /*0032*/ 	.short	0x0020
        /*0034*/ 	.byte	0x00, 0xf0, 0x11, 0x00


	//----- nvinfo : EIATTR_KPARAM_INFO
	.align		4
.L_13:
        /*0038*/ 	.byte	0x04, 0x17
        /*003a*/ 	.short	(.L_15 - .L_14)
.L_14:
        /*003c*/ 	.word	0x00000000
        /*0040*/ 	.short	0x0004
        /*0042*/ 	.short	0x001c
        /*0044*/ 	.byte	0x00, 0xf0, 0x11, 0x00


	//----- nvinfo : EIATTR_KPARAM_INFO
	.align		4
.L_15:
        /*0048*/ 	.byte	0x04, 0x17
        /*004a*/ 	.short	(.L_17 - .L_16)
.L_16:
        /*004c*/ 	.word	0x00000000
        /*0050*/ 	.short	0x0003
        /*0052*/ 	.short	0x0018
        /*0054*/ 	.byte	0x00, 0xf0, 0x11, 0x00


	//----- nvinfo : EIATTR_KPARAM_INFO
	.align		4
.L_17:
        /*0058*/ 	.byte	0x04, 0x17
        /*005a*/ 	.short	(.L_19 - .L_18)
.L_18:
        /*005c*/ 	.word	0x00000000
        /*0060*/ 	.short	0x0002
        /*0062*/ 	.short	0x0010
        /*0064*/ 	.byte	0x00, 0xf5, 0x21, 0x00


	//----- nvinfo : EIATTR_KPARAM_INFO
	.align		4
.L_19:
        /*0068*/ 	.byte	0x04, 0x17
        /*006a*/ 	.short	(.L_21 - .L_20)
.L_20:
        /*006c*/ 	.word	0x00000000
        /*0070*/ 	.short	0x0001
        /*0072*/ 	.short	0x0008
        /*0074*/ 	.byte	0x00, 0xf5, 0x21, 0x00


	//----- nvinfo : EIATTR_KPARAM_INFO
	.align		4
.L_21:
        /*0078*/ 	.byte	0x04, 0x17
        /*007a*/ 	.short	(.L_23 - .L_22)
.L_22:
        /*007c*/ 	.word	0x00000000
        /*0080*/ 	.short	0x0000
        /*0082*/ 	.short	0x0000
        /*0084*/ 	.byte	0x00, 0xf5, 0x21, 0x00


	//----- nvinfo : EIATTR_SPARSE_MMA_MASK
	.align		4
.L_23:
        /*0088*/ 	.byte	0x03, 0x50
        /*008a*/ 	.short	0x0000


	//----- nvinfo : EIATTR_WMMA_USED
	.align		4
        /*008c*/ 	.byte	0x01, 0x2b
	.zero		2


	//----- nvinfo : EIATTR_MAXREG_COUNT
	.align		4
        /*0090*/ 	.byte	0x03, 0x1b
        /*0092*/ 	.short	0x00ff


	//----- nvinfo : EIATTR_MERCURY_ISA_VERSION
	.align		4
        /*0094*/ 	.byte	0x03, 0x5f
        /*0096*/ 	.short	0x0101


	//----- nvinfo : EIATTR_VRC_CTA_INIT_COUNT
	.align		4
        /*0098*/ 	.byte	0x02, 0x4a
	.zero		1
	.zero		1


	//----- nvinfo : EIATTR_EXIT_INSTR_OFFSETS
	.align		4
        /*009c*/ 	.byte	0x04, 0x1c
        /*009e*/ 	.short	(.L_25 - .L_24)


	//   ....[0]....
.L_24:
        /*00a0*/ 	.word	0x00001170


	//   ....[1]....
        /*00a4*/ 	.word	0x00001500


	//----- nvinfo : EIATTR_CRS_STACK_SIZE
	.align		4
.L_25:
        /*00a8*/ 	.byte	0x04, 0x1e
        /*00aa*/ 	.short	(.L_27 - .L_26)
.L_26:
        /*00ac*/ 	.word	0x00000000


	//----- nvinfo : EIATTR_CBANK_PARAM_SIZE
	.align		4
.L_27:
        /*00b0*/ 	.byte	0x03, 0x19
        /*00b2*/ 	.short	0x002c


	//----- nvinfo : EIATTR_PARAM_CBANK
	.align		4
        /*00b4*/ 	.byte	0x04, 0x0a
        /*00b6*/ 	.short	(.L_29 - .L_28)
	.align		4
.L_28:
        /*00b8*/ 	.word	index@(.nv.constant0._Z12wmma_exampleP6__halfS0_Pfiiiff)
        /*00bc*/ 	.short	0x0380
        /*00be*/ 	.short	0x002c


	//----- nvinfo : EIATTR_SW_WAR
	.align		4
.L_29:
        /*00c0*/ 	.byte	0x04, 0x36
        /*00c2*/ 	.short	(.L_31 - .L_30)
.L_30:
        /*00c4*/ 	.word	0x00000008
.L_31:


//--------------------- .nv.callgraph             --------------------------
	.section	.nv.callgraph,"",@"SHT_CUDA_CALLGRAPH"
	.align	4
	.sectionentsize	8
	.align		4
        /*0000*/ 	.word	0x00000000
	.align		4
        /*0004*/ 	.word	0xffffffff
	.align		4
        /*0008*/ 	.word	0x00000000
	.align		4
        /*000c*/ 	.word	0xfffffffe
	.align		4
        /*0010*/ 	.word	0x00000000
	.align		4
        /*0014*/ 	.word	0xfffffffd
	.align		4
        /*0018*/ 	.word	0x00000000
	.align		4
        /*001c*/ 	.word	0xfffffffc


//--------------------- .text._Z12wmma_exampleP6__halfS0_Pfiiiff --------------------------
	.section	.text._Z12wmma_exampleP6__halfS0_Pfiiiff,"ax",@progbits
	.align	128
        .global         _Z12wmma_exampleP6__halfS0_Pfiiiff
        .type           _Z12wmma_exampleP6__halfS0_Pfiiiff,@function
        .size           _Z12wmma_exampleP6__halfS0_Pfiiiff,(.L_x_11 - _Z12wmma_exampleP6__halfS0_Pfiiiff)
        .other          _Z12wmma_exampleP6__halfS0_Pfiiiff,@"STO_CUDA_ENTRY STV_DEFAULT"
_Z12wmma_exampleP6__halfS0_Pfiiiff:
.text._Z12wmma_exampleP6__halfS0_Pfiiiff:
[----:B------:R-:W-:Y:S01]  /*0000*/  LDC R1, c[0x0][0x37c] ;  /* 0x0000df00ff017b82 */ /* 0x000fe20000000800 */
[----:B------:R-:W0:Y:S07]  /*0010*/  S2R R0, SR_TID.X ;  /* 0x0000000000007919 */ /* 0x000e2e0000002100 */
[----:B------:R-:W0:Y:S01]  /*0020*/  S2UR UR4, SR_CTAID.X ;  /* 0x00000000000479c3 */ /* 0x000e220000002500 */
[----:B------:R-:W1:Y:S01]  /*0030*/  LDCU UR8, c[0x0][0x3a0] ;  /* 0x00007400ff0877ac */ /* 0x000e620008000800 */
[----:B------:R-:W-:Y:S01]  /*0040*/  CS2R R4, SRZ ;  /* 0x0000000000047805 */ /* 0x000fe2000001ff00 */
[----:B------:R-:W2:Y:S01]  /*0050*/  S2R R3, SR_TID.Y ;  /* 0x0000000000037919 */ /* 0x000ea20000002200 */
[----:B------:R-:W-:-:S02]  /*0060*/  CS2R R6, SRZ ;  /* 0x0000000000067805 */ /* 0x000fc4000001ff00 */
[----:B------:R-:W-:Y:S02]  /*0070*/  CS2R R8, SRZ ;  /* 0x0000000000087805 */ /* 0x000fe4000001ff00 */
[----:B------:R-:W-:Y:S01]  /*0080*/  CS2R R10, SRZ ;  /* 0x00000000000a7805 */ /* 0x000fe2000001ff00 */
[----:B------:R-:W3:Y:S01]  /*0090*/  LDCU.64 UR6, c[0x0][0x358] ;  /* 0x00006b00ff0677ac */ /* 0x000ee20008000a00 */
[----:B------:R-:W0:Y:S08]  /*00a0*/  LDC R25, c[0x0][0x360] ;  /* 0x0000d800ff197b82 */ /* 0x000e300000000800 */
[----:B------:R-:W2:Y:S01]  /*00b0*/  S2UR UR5, SR_CTAID.Y ;  /* 0x00000000000579c3 */ /* 0x000ea20000002600 */
[----:B-1----:R-:W-:-:S07]  /*00c0*/  UISETP.GE.AND UP0, UPT, UR8, 0x1, UPT ;  /* 0x000000010800788c */ /* 0x002fce000bf06270 */
[----:B------:R-:W2:Y:S01]  /*00d0*/  LDC R24, c[0x0][0x364] ;  /* 0x0000d900ff187b82 */ /* 0x000ea20000000800 */
[----:B0-----:R-:W-:-:S05]  /*00e0*/  IMAD R25, R25, UR4, R0 ;  /* 0x0000000419197c24 */ /* 0x001fca000f8e0200 */
[----:B------:R-:W-:Y:S01]  /*00f0*/  SHF.R.U32.HI R25, RZ, 0x5, R25 ;  /* 0x00000005ff197819 */ /* 0x000fe20000011619 */
[----:B--2---:R-:W-:Y:S01]  /*0100*/  IMAD R24, R24, UR5, R3 ;  /* 0x0000000518187c24 */ /* 0x004fe2000f8e0203 */
[----:B---3--:R-:W-:Y:S06]  /*0110*/  BRA.U !UP0, `(.L_x_0) ;  /* 0x0000001108007547 */ /* 0x008fec000b800000 */
[----:B------:R-:W0:Y:S01]  /*0120*/  LDCU.64 UR4, c[0x0][0x398] ;  /* 0x00007300ff0477ac */ /* 0x000e220008000a00 */
[----:B------:R-:W-:Y:S01]  /*0130*/  IMAD.SHL.U32 R2, R24, 0x10, RZ ;  /* 0x0000001018027824 */ /* 0x000fe200078e00ff */
[----:B------:R-:W-:Y:S01]  /*0140*/  CS2R R10, SRZ ;  /* 0x00000000000a7805 */ /* 0x000fe2000001ff00 */
[----:B------:R-:W-:Y:S01]  /*0150*/  IMAD.SHL.U32 R0, R25, 0x10, RZ ;  /* 0x0000001019007824 */ /* 0x000fe200078e00ff */
[----:B------:R-:W-:Y:S01]  /*0160*/  UISETP.GE.U32.AND UP0, UPT, UR8, 0x31, UPT ;  /* 0x000000310800788c */ /* 0x000fe2000bf06070 */
[----:B------:R-:W-:Y:S01]  /*0170*/  IMAD.MOV.U32 R19, RZ, RZ, RZ ;  /* 0x000000ffff137224 */ /* 0x000fe200078e00ff */
[----:B------:R-:W-:Y:S02]  /*0180*/  CS2R R8, SRZ ;  /* 0x0000000000087805 */ /* 0x000fe4000001ff00 */
[----:B------:R-:W-:Y:S02]  /*0190*/  CS2R R6, SRZ ;  /* 0x0000000000067805 */ /* 0x000fe4000001ff00 */
[----:B------:R-:W-:Y:S01]  /*01a0*/  CS2R R4, SRZ ;  /* 0x0000000000047805 */ /* 0x000fe2000001ff00 */
[----:B------:R-:W1:Y:S01]  /*01b0*/  LDCU.64 UR10, c[0x0][0x380] ;  /* 0x00007000ff0a77ac */ /* 0x000e620008000a00 */
[----:B0-----:R-:W-:Y:S01]  /*01c0*/  IMAD.U32 R13, RZ, RZ, UR4 ;  /* 0x00000004ff0d7e24 */ /* 0x001fe2000f8e00ff */
[----:B------:R-:W-:Y:S01]  /*01d0*/  ISETP.GE.AND P0, PT, R2, UR5, PT ;  /* 0x0000000502007c0c */ /* 0x000fe2000bf06270 */
[----:B------:R-:W-:-:S03]  /*01e0*/  UIADD3 UR4, UPT, UPT, UR8, -0x1, URZ ;  /* 0xffffffff08047890 */ /* 0x000fc6000fffe0ff */
[----:B------:R-:W-:Y:S01]  /*01f0*/  ISETP.LT.AND P0, PT, R0, R13, !P0 ;  /* 0x0000000d0000720c */ /* 0x000fe20004701270 */
[----:B------:R-:W-:Y:S01]  /*0200*/  IMAD R0, R2, UR8, RZ ;  /* 0x0000000802007c24 */ /* 0x000fe2000f8e02ff */
[----:B------:R-:W-:Y:S01]  /*0210*/  ULEA.HI UR4, UR4, 0x1, URZ, 0x1c ;  /* 0x0000000104047891 */ /* 0x000fe2000f8fe0ff */
[----:B------:R-:W-:Y:S11]  /*0220*/  BRA.U !UP0, `(.L_x_1) ;  /* 0x0000000908cc7547 */ /* 0x000ff6000b800000 */
[----:B------:R-:W-:Y:S01]  /*0230*/  ULOP3.LUT UR4, UR4, 0x1ffffffc, URZ, 0xc0, !UPT ;  /* 0x1ffffffc04047892 */ /* 0x000fe2000f8ec0ff */
[----:B------:R-:W-:Y:S01]  /*0240*/  BSSY.RECONVERGENT B0, `(.L_x_1) ;  /* 0x00000b1000007945 */ /* 0x000fe20003800200 */
[C---:B------:R-:W-:Y:S01]  /*0250*/  IMAD R18, R13.reuse, 0x30, RZ ;  /* 0x000000300d127824 */ /* 0x040fe200078e02ff */
[----:B------:R-:W-:Y:S01]  /*0260*/  MOV R11, RZ ;  /* 0x000000ff000b7202 */ /* 0x000fe20000000f00 */
[----:B------:R-:W-:Y:S01]  /*0270*/  UIADD3 UR4, UPT, UPT, -UR4, URZ, URZ ;  /* 0x000000ff04047290 */ /* 0x000fe2000fffe1ff */
[C---:B------:R-:W-:Y:S01]  /*0280*/  IMAD.SHL.U32 R2, R13.reuse, 0x20, RZ ;  /* 0x000000200d027824 */ /* 0x040fe200078e00ff */
[----:B------:R-:W0:Y:S01]  /*0290*/  LDCU UR12, c[0x0][0x398] ;  /* 0x00007300ff0c77ac */ /* 0x000e220008000800 */
[----:B------:R-:W-:Y:S02]  /*02a0*/  IMAD.SHL.U32 R3, R13, 0x10, RZ ;  /* 0x000000100d037824 */ /* 0x000fe400078e00ff */
[----:B------:R-:W-:Y:S01]  /*02b0*/  IMAD.MOV.U32 R16, RZ, RZ, RZ ;  /* 0x000000ffff107224 */ /* 0x000fe200078e00ff */
[----:B------:R-:W2:Y:S01]  /*02c0*/  LDCU.64 UR8, c[0x0][0x380] ;  /* 0x00007000ff0877ac */ /* 0x000ea20008000a00 */
[----:B------:R-:W-:-:S02]  /*02d0*/  IMAD.MOV.U32 R19, RZ, RZ, RZ ;  /* 0x000000ffff137224 */ /* 0x000fc400078e00ff */
[----:B------:R-:W-:-:S07]  /*02e0*/  IMAD.U32 R17, RZ, RZ, UR4 ;  /* 0x00000004ff117e24 */ /* 0x000fce000f8e00ff */
.L_x_6:
[----:B------:R-:W-:Y:S05]  /*02f0*/  @!P0 BRA `(.L_x_2) ;  /* 0x00000000009c8947 */ /* 0x000fea0003800000 */
[----:B------:R-:W3:Y:S01]  /*0300*/  S2R R22, SR_LANEID ;  /* 0x0000000000167919 */ /* 0x000ee20000000000 */
[----:B------:R-:W4:Y:S01]  /*0310*/  LDC R27, c[0x0][0x398] ;  /* 0x0000e600ff1b7b82 */ /* 0x000f220000000800 */
[----:B------:R-:W-:Y:S02]  /*0320*/  IMAD.SHL.U32 R13, R25, 0x10, RZ ;  /* 0x00000010190d7824 */ /* 0x000fe400078e00ff */
[----:B------:R-:W-:-:S03]  /*0330*/  IMAD.MOV.U32 R23, RZ, RZ, RZ ;  /* 0x000000ffff177224 */ /* 0x000fc600078e00ff */
[----:B------:R-:W-:Y:S02]  /*0340*/  IADD3 R20, P1, PT, R13, R16, RZ ;  /* 0x000000100d147210 */ /* 0x000fe40007f3e0ff */
[----:B------:R-:W5:Y:S02]  /*0350*/  LDC R21, c[0x0][0x3a0] ;  /* 0x0000e800ff157b82 */ /* 0x000f640000000800 */
[----:B------:R-:W-:Y:S02]  /*0360*/  LEA.HI.X.SX32 R13, R16, RZ, 0x1, P1 ;  /* 0x000000ff100d7211 */ /* 0x000fe400008f0eff */
[----:B--2---:R-:W-:-:S04]  /*0370*/  LEA R15, P1, R20, UR8, 0x1 ;  /* 0x00000008140f7c11 */ /* 0x004fc8000f8208ff */
[----:B------:R-:W-:Y:S02]  /*0380*/  LEA.HI.X R20, R20, UR9, R13, 0x1, P1 ;  /* 0x0000000914147c11 */ /* 0x000fe400088f0c0d */
[----:B----4-:R-:W-:Y:S02]  /*0390*/  SHF.R.U32.HI R12, RZ, 0x1, R27 ;  /* 0x00000001ff0c7819 */ /* 0x010fe4000001161b */
[----:B---3--:R-:W-:Y:S02]  /*03a0*/  SHF.R.U32.HI R29, RZ, 0x2, R22 ;  /* 0x00000002ff1d7819 */ /* 0x008fe40000011616 */
[----:B------:R-:W-:-:S05]  /*03b0*/  LOP3.LUT R22, R22, 0x3, RZ, 0xc0, !PT ;  /* 0x0000000316167812 */ /* 0x000fca00078ec0ff */
[----:B------:R-:W-:-:S03]  /*03c0*/  IMAD.WIDE.U32 R12, R29, R12, R22 ;  /* 0x0000000c1d0c7225 */ /* 0x000fc600078e0016 */
[----:B------:R-:W-:-:S04]  /*03d0*/  LEA R14, P1, R12, R15, 0x2 ;  /* 0x0000000f0c0e7211 */ /* 0x000fc800078210ff */
[----:B------:R-:W-:Y:S02]  /*03e0*/  LEA.HI.X R15, R12, R20, R13, 0x2, P1 ;  /* 0x000000140c0f7211 */ /* 0x000fe400008f140d */
[----:B-----5:R-:W-:Y:S01]  /*03f0*/  SHF.R.U32.HI R12, RZ, 0x1, R21 ;  /* 0x00000001ff0c7819 */ /* 0x020fe20000011615 */
[----:B------:R-:W-:-:S04]  /*0400*/  IMAD.WIDE.U32 R26, R27, 0x10, R14 ;  /* 0x000000101b1a7825 */ /* 0x000fc800078e000e */
[----:B------:R-:W-:Y:S02]  /*0410*/  IMAD.WIDE.U32 R12, R29, R12, R22 ;  /* 0x0000000c1d0c7225 */ /* 0x000fe400078e0016 */
[----:B------:R-:W2:Y:S02]  /*0420*/  LDC.64 R22, c[0x0][0x388] ;  /* 0x0000e200ff167b82 */ /* 0x000ea40000000a00 */
[----:B--2---:R-:W-:-:S03]  /*0430*/  IMAD.WIDE.U32 R22, R0, 0x2, R22 ;  /* 0x0000000200167825 */ /* 0x004fc600078e0016 */
[----:B------:R-:W-:-:S04]  /*0440*/  LEA R28, P1, R12, R22, 0x2 ;  /* 0x000000160c1c7211 */ /* 0x000fc800078210ff */
[----:B------:R-:W-:Y:S02]  /*0450*/  LEA.HI.X R29, R12, R23, R13, 0x2, P1 ;  /* 0x000000170c1d7211 */ /* 0x000fe400008f140d */
[----:B------:R-:W2:Y:S04]  /*0460*/  LDG.E R12, desc[UR6][R14.64] ;  /* 0x000000060e0c7981 */ /* 0x000ea8000c1e1900 */
[----:B------:R-:W3:Y:S04]  /*0470*/  LDG.E R13, desc[UR6][R14.64+0x10] ;  /* 0x000010060e0d7981 */ /* 0x000ee8000c1e1900 */
[----:B------:R-:W4:Y:S04]  /*0480*/  LDG.E R20, desc[UR6][R28.64] ;  /* 0x000000061c147981 */ /* 0x000f28000c1e1900 */
[----:B------:R-:W5:Y:S04]  /*0490*/  LDG.E R14, desc[UR6][R26.64] ;  /* 0x000000061a0e7981 */ /* 0x000f68000c1e1900 */
[----:B------:R0:W4:Y:S02]  /*04a0*/  LDG.E R15, desc[UR6][R26.64+0x10] ;  /* 0x000010061a0f7981 */ /* 0x000124000c1e1900 */
[----:B0-----:R-:W-:-:S02]  /*04b0*/  IMAD.WIDE.U32 R26, R21, 0x10, R28 ;  /* 0x00000010151a7825 */ /* 0x001fc400078e001c */
[----:B------:R-:W4:Y:S04]  /*04c0*/  LDG.E R21, desc[UR6][R28.64+0x10] ;  /* 0x000010061c157981 */ /* 0x000f28000c1e1900 */
[----:B------:R-:W4:Y:S04]  /*04d0*/  LDG.E R22, desc[UR6][R26.64] ;  /* 0x000000061a167981 */ /* 0x000f28000c1e1900 */
[----:B------:R-:W4:Y:S01]  /*04e0*/  LDG.E R23, desc[UR6][R26.64+0x10] ;  /* 0x000010061a177981 */ /* 0x000f22000c1e1900 */
[----:B------:R-:W-:Y:S05]  /*04f0*/  WARPSYNC.ALL ;  /* 0x0000000000007948 */ /* 0x000fea0003800000 */
[----:B--2---:R-:W-:Y:S04]  /*0500*/  MOVM.16.MT88 R12, R12 ;  /* 0x000000000c0c723a */ /* 0x004fe80000000000 */
[----:B---3--:R-:W-:Y:S04]  /*0510*/  MOVM.16.MT88 R13, R13 ;  /* 0x000000000d0d723a */ /* 0x008fe80000000000 */
[----:B-----5:R-:W-:Y:S04]  /*0520*/  MOVM.16.MT88 R14, R14 ;  /* 0x000000000e0e723a */ /* 0x020fe80000000000 */
[----:B----4-:R-:W0:Y:S02]  /*0530*/  MOVM.16.MT88 R15, R15 ;  /* 0x000000000f0f723a */ /* 0x010e240000000000 */
[C---:B0-----:R-:W-:Y:S08]  /*0540*/  HMMA.16816.F32 R4, R12.reuse, R20, R4 ;  /* 0x000000140c04723c */ /* 0x041ff00000001804 */
[----:B------:R-:W-:-:S15]  /*0550*/  HMMA.16816.F32 R8, R12, R22, R8 ;  /* 0x000000160c08723c */ /* 0x000fde0000001808 */
[----:B------:R-:W-:-:S05]  /*0560*/  NOP ;  /* 0x0000000000007918 */ /* 0x000fca0000000000 */
.L_x_2:
[----:B------:R-:W3:Y:S02]  /*0570*/  LDC.64 R22, c[0x0][0x388] ;  /* 0x0000e200ff167b82 */ /* 0x000ee40000000a00 */
[----:B---3--:R-:W-:Y:S01]  /*0580*/  IMAD.WIDE.U32 R22, R0, 0x2, R22 ;  /* 0x0000000200167825 */ /* 0x008fe200078e0016 */
[----:B------:R-:W-:Y:S06]  /*0590*/  @!P0 BRA `(.L_x_3) ;  /* 0x0000000000948947 */ /* 0x000fec0003800000 */
[----:B------:R-:W3:Y:S01]  /*05a0*/  S2R R20, SR_LANEID ;  /* 0x0000000000147919 */ /* 0x000ee20000000000 */
[----:B------:R-:W4:Y:S01]  /*05b0*/  LDC R29, c[0x0][0x398] ;  /* 0x0000e600ff1d7b82 */ /* 0x000f220000000800 */
[----:B------:R-:W-:Y:S02]  /*05c0*/  IMAD.SHL.U32 R12, R25, 0x10, RZ ;  /* 0x00000010190c7824 */ /* 0x000fe400078e00ff */
[----:B------:R-:W-:-:S03]  /*05d0*/  IMAD.MOV.U32 R21, RZ, RZ, RZ ;  /* 0x000000ffff157224 */ /* 0x000fc600078e00ff */
[----:B------:R-:W-:-:S04]  /*05e0*/  IADD3 R27, P1, PT, R12, R3, RZ ;  /* 0x000000030c1b7210 */ /* 0x000fc80007f3e0ff */
        /* <DEDUP_REMOVED lines=9> */
[----:B------:R-:W2:Y:S01]  /*0680*/  LDC R27, c[0x0][0x3a0] ;  /* 0x0000e800ff1b7b82 */ /* 0x000ea20000000800 */
[----:B------:R-:W-:Y:S02]  /*0690*/  IMAD.WIDE.U32 R28, R29, 0x10, R14 ;  /* 0x000000101d1c7825 */ /* 0x000fe400078e000e */
[----:B------:R-:W3:Y:S01]  /*06a0*/  LDG.E R12, desc[UR6][R14.64] ;  /* 0x000000060e0c7981 */ /* 0x000ee2000c1e1900 */
[----:B--2---:R-:W-:-:S05]  /*06b0*/  SHF.R.U32.HI R13, RZ, 0x1, R27 ;  /* 0x00000001ff0d7819 */ /* 0x004fca000001161b */
[----:B------:R-:W-:Y:S02]  /*06c0*/  IMAD.WIDE.U32 R20, R26, R13, R20 ;  /* 0x0000000d1a147225 */ /* 0x000fe400078e0014 */
[----:B------:R-:W2:Y:S04]  /*06d0*/  LDG.E R13, desc[UR6][R14.64+0x10] ;  /* 0x000010060e0d7981 */ /* 0x000ea8000c1e1900 */
[----:B------:R-:W4:Y:S04]  /*06e0*/  LDG.E R14, desc[UR6][R28.64] ;  /* 0x000000061c0e7981 */ /* 0x000f28000c1e1900 */
[----:B------:R5:W4:Y:S02]  /*06f0*/  LDG.E R15, desc[UR6][R28.64+0x10] ;  /* 0x000010061c0f7981 */ /* 0x000b24000c1e1900 */
[----:B-----5:R-:W-:-:S04]  /*0700*/  LEA R28, P1, R20, R22, 0x2 ;  /* 0x00000016141c7211 */ /* 0x020fc800078210ff */
[----:B------:R-:W-:-:S05]  /*0710*/  LEA.HI.X R29, R20, R23, R21, 0x2, P1 ;  /* 0x00000017141d7211 */ /* 0x000fca00008f1415 */
[----:B------:R-:W5:Y:S04]  /*0720*/  LDG.E R20, desc[UR6][R28.64+0x20] ;  /* 0x000020061c147981 */ /* 0x000f68000c1e1900 */
[----:B------:R-:W5:Y:S01]  /*0730*/  LDG.E R21, desc[UR6][R28.64+0x30] ;  /* 0x000030061c157981 */ /* 0x000f62000c1e1900 */
[----:B------:R-:W-:Y:S05]  /*0740*/  WARPSYNC.ALL ;  /* 0x0000000000007948 */ /* 0x000fea0003800000 */
[----:B------:R-:W-:Y:S01]  /*0750*/  IMAD.WIDE.U32 R26, R27, 0x10, R28 ;  /* 0x000000101b1a7825 */ /* 0x000fe200078e001c */
[----:B---3--:R-:W-:Y:S04]  /*0760*/  MOVM.16.MT88 R12, R12 ;  /* 0x000000000c0c723a */ /* 0x008fe80000000000 */
[----:B--2---:R-:W-:Y:S04]  /*0770*/  MOVM.16.MT88 R13, R13 ;  /* 0x000000000d0d723a */ /* 0x004fe80000000000 */
[----:B----4-:R-:W-:Y:S04]  /*0780*/  MOVM.16.MT88 R14, R14 ;  /* 0x000000000e0e723a */ /* 0x010fe80000000000 */
[----:B------:R-:W5:Y:S02]  /*0790*/  MOVM.16.MT88 R15, R15 ;  /* 0x000000000f0f723a */ /* 0x000f640000000000 */
[C---:B-----5:R-:W-:Y:S02]  /*07a0*/  HMMA.16816.F32 R4, R12.reuse, R20, R4 ;  /* 0x000000140c04723c */ /* 0x060fe40000001804 */
[----:B------:R-:W2:Y:S04]  /*07b0*/  LDG.E R20, desc[UR6][R26.64+0x20] ;  /* 0x000020061a147981 */ /* 0x000ea8000c1e1900 */
[----:B------:R-:W2:Y:S02]  /*07c0*/  LDG.E R21, desc[UR6][R26.64+0x30] ;  /* 0x000030061a157981 */ /* 0x000ea4000c1e1900 */
[----:B--2---:R-:W-:-:S15]  /*07d0*/  HMMA.16816.F32 R8, R12, R20, R8 ;  /* 0x000000140c08723c */ /* 0x004fde0000001808 */
[----:B------:R-:W-:-:S05]  /*07e0*/  NOP ;  /* 0x0000000000007918 */ /* 0x000fca0000000000 */
.L_x_3:
[----:B------:R-:W-:Y:S05]  /*07f0*/  @!P0 BRA `(.L_x_4) ;  /* 0x0000000000948947 */ /* 0x000fea0003800000 */
[----:B------:R-:W3:Y:S01]  /*0800*/  S2R R20, SR_LANEID ;  /* 0x0000000000147919 */ /* 0x000ee20000000000 */
[----:B------:R-:W4:Y:S01]  /*0810*/  LDC R29, c[0x0][0x398] ;  /* 0x0000e600ff1d7b82 */ /* 0x000f220000000800 */
[----:B------:R-:W-:Y:S01]  /*0820*/  IMAD.SHL.U32 R27, R25, 0x10, RZ ;  /* 0x00000010191b7824 */ /* 0x000fe200078e00ff */
[----:B------:R-:W-:-:S04]  /*0830*/  MOV R21, RZ ;  /* 0x000000ff00157202 */ /* 0x000fc80000000f00 */
        /* <DEDUP_REMOVED lines=33> */
.L_x_4:
[----:B------:R-:W-:Y:S05]  /*0a50*/  @!P0 BRA `(.L_x_5) ;  /* 0x0000000000948947 */ /* 0x000fea0003800000 */
[----:B------:R-:W3:Y:S01]  /*0a60*/  S2R R20, SR_LANEID ;  /* 0x0000000000147919 */ /* 0x000ee20000000000 */
[----:B------:R-:W4:Y:S01]  /*0a70*/  LDC R29, c[0x0][0x398] ;  /* 0x0000e600ff1d7b82 */ /* 0x000f220000000800 */
[----:B------:R-:W-:-:S07]  /*0a80*/  IMAD.MOV.U32 R21, RZ, RZ, RZ ;  /* 0x000000ffff157224 */ /* 0x000fce00078e00ff */
[----:B------:R-:W5:Y:S01]  /*0a90*/  LDC R15, c[0x0][0x3a0] ;  /* 0x0000e800ff0f7b82 */ /* 0x000f620000000800 */
[----:B----4-:R-:W-:Y:S02]  /*0aa0*/  SHF.R.U32.HI R12, RZ, 0x1, R29 ;  /* 0x00000001ff0c7819 */ /* 0x010fe4000001161d */
[----:B---3--:R-:W-:Y:S02]  /*0ab0*/  SHF.R.U32.HI R27, RZ, 0x2, R20 ;  /* 0x00000002ff1b7819 */ /* 0x008fe40000011614 */
[----:B------:R-:W-:Y:S02]  /*0ac0*/  LOP3.LUT R20, R20, 0x3, RZ, 0xc0, !PT ;  /* 0x0000000314147812 */ /* 0x000fe400078ec0ff */
[----:B-----5:R-:W-:-:S03]  /*0ad0*/  SHF.R.U32.HI R14, RZ, 0x1, R15 ;  /* 0x00000001ff0e7819 */ /* 0x020fc6000001160f */
[----:B------:R-:W-:-:S04]  /*0ae0*/  IMAD.WIDE.U32 R12, R27, R12, R20 ;  /* 0x0000000c1b0c7225 */ /* 0x000fc800078e0014 */
[----:B------:R-:W-:-:S03]  /*0af0*/  IMAD.WIDE.U32 R20, R27, R14, R20 ;  /* 0x0000000e1b147225 */ /* 0x000fc600078e0014 */
[----:B------:R-:W-:-:S04]  /*0b00*/  LEA R22, P1, R20, R22, 0x2 ;  /* 0x0000001614167211 */ /* 0x000fc800078210ff */
[----:B------:R-:W-:Y:S01]  /*0b10*/  LEA.HI.X R23, R20, R23, R21, 0x2, P1 ;  /* 0x0000001714177211 */ /* 0x000fe200008f1415 */
[----:B------:R-:W-:-:S04]  /*0b20*/  IMAD.SHL.U32 R21, R25, 0x10, RZ ;  /* 0x0000001019157824 */ /* 0x000fc800078e00ff */
[----:B------:R-:W3:Y:S01]  /*0b30*/  LDG.E R20, desc[UR6][R22.64+0x60] ;  /* 0x0000600616147981 */ /* 0x000ee2000c1e1900 */
[----:B------:R-:W-:-:S04]  /*0b40*/  IADD3 R21, P1, PT, R21, R18, RZ ;  /* 0x0000001215157210 */ /* 0x000fc80007f3e0ff */
[----:B------:R-:W-:Y:S02]  /*0b50*/  LEA.HI.X.SX32 R14, R18, RZ, 0x1, P1 ;  /* 0x000000ff120e7211 */ /* 0x000fe400008f0eff */
[----:B--2---:R-:W-:-:S04]  /*0b60*/  LEA R27, P1, R21, UR8, 0x1 ;  /* 0x00000008151b7c11 */ /* 0x004fc8000f8208ff */
[----:B------:R-:W-:Y:S02]  /*0b70*/  LEA.HI.X R21, R21, UR9, R14, 0x1, P1 ;  /* 0x0000000915157c11 */ /* 0x000fe400088f0c0e */
[----:B------:R-:W-:-:S04]  /*0b80*/  LEA R26, P1, R12, R27, 0x2 ;  /* 0x0000001b0c1a7211 */ /* 0x000fc800078210ff */
[----:B------:R-:W-:Y:S02]  /*0b90*/  LEA.HI.X R27, R12, R21, R13, 0x2, P1 ;  /* 0x000000150c1b7211 */ /* 0x000fe400008f140d */
[----:B------:R-:W3:Y:S01]  /*0ba0*/  LDG.E R21, desc[UR6][R22.64+0x70] ;  /* 0x0000700616157981 */ /* 0x000ee2000c1e1900 */
[----:B------:R-:W-:-:S03]  /*0bb0*/  IMAD.WIDE.U32 R28, R29, 0x10, R26 ;  /* 0x000000101d1c7825 */ /* 0x000fc600078e001a */
[----:B------:R-:W2:Y:S04]  /*0bc0*/  LDG.E R12, desc[UR6][R26.64] ;  /* 0x000000061a0c7981 */ /* 0x000ea8000c1e1900 */
[----:B------:R4:W5:Y:S04]  /*0bd0*/  LDG.E R13, desc[UR6][R26.64+0x10] ;  /* 0x000010061a0d7981 */ /* 0x000968000c1e1900 */
[----:B------:R-:W3:Y:S01]  /*0be0*/  LDG.E R14, desc[UR6][R28.64] ;  /* 0x000000061c0e7981 */ /* 0x000ee2000c1e1900 */
[----:B----4-:R-:W-:-:S03]  /*0bf0*/  IMAD.WIDE.U32 R26, R15, 0x10, R22 ;  /* 0x000000100f1a7825 */ /* 0x010fc600078e0016 */
[----:B------:R-:W4:Y:S04]  /*0c00*/  LDG.E R15, desc[UR6][R28.64+0x10] ;  /* 0x000010061c0f7981 */ /* 0x000f28000c1e1900 */
[----:B------:R-:W4:Y:S04]  /*0c10*/  LDG.E R22, desc[UR6][R26.64+0x60] ;  /* 0x000060061a167981 */ /* 0x000f28000c1e1900 */
[----:B------:R-:W4:Y:S01]  /*0c20*/  LDG.E R23, desc[UR6][R26.64+0x70] ;  /* 0x000070061a177981 */ /* 0x000f22000c1e1900 */
[----:B------:R-:W-:Y:S05]  /*0c30*/  WARPSYNC.ALL ;  /* 0x0000000000007948 */ /* 0x000fea0003800000 */
[----:B--2---:R-:W-:Y:S04]  /*0c40*/  MOVM.16.MT88 R12, R12 ;  /* 0x000000000c0c723a */ /* 0x004fe80000000000 */
[----:B-----5:R-:W-:Y:S04]  /*0c50*/  MOVM.16.MT88 R13, R13 ;  /* 0x000000000d0d723a */ /* 0x020fe80000000000 */
[----:B---3--:R-:W-:Y:S04]  /*0c60*/  MOVM.16.MT88 R14, R14 ;  /* 0x000000000e0e723a */ /* 0x008fe80000000000 */
[----:B----4-:R-:W2:Y:S02]  /*0c70*/  MOVM.16.MT88 R15, R15 ;  /* 0x000000000f0f723a */ /* 0x010ea40000000000 */
[C---:B--2---:R-:W-:Y:S08]  /*0c80*/  HMMA.16816.F32 R4, R12.reuse, R20, R4 ;  /* 0x000000140c04723c */ /* 0x044ff00000001804 */
[----:B------:R-:W-:-:S15]  /*0c90*/  HMMA.16816.F32 R8, R12, R22, R8 ;  /* 0x000000160c08723c */ /* 0x000fde0000001808 */
[----:B------:R-:W-:-:S05]  /*0ca0*/  NOP ;  /* 0x0000000000007918 */ /* 0x000fca0000000000 */
.L_x_5:
[----:B------:R-:W-:Y:S02]  /*0cb0*/  VIADD R17, R17, 0x4 ;  /* 0x0000000411117836 */ /* 0x000fe40000000000 */
[----:B0-----:R-:W-:Y:S02]  /*0cc0*/  IMAD.U32 R13, RZ, RZ, UR12 ;  /* 0x0000000cff0d7e24 */ /* 0x001fe4000f8e00ff */
[----:B------:R-:W-:Y:S01]  /*0cd0*/  VIADD R19, R19, 0x40 ;  /* 0x0000004013137836 */ /* 0x000fe20000000000 */
[----:B------:R-:W-:Y:S01]  /*0ce0*/  ISETP.NE.AND P1, PT, R17, RZ, PT ;  /* 0x000000ff1100720c */ /* 0x000fe20003f25270 */
[----:B------:R-:W-:Y:S01]  /*0cf0*/  VIADD R0, R0, 0x40 ;  /* 0x0000004000007836 */ /* 0x000fe20000000000 */
[C---:B------:R-:W-:Y:S01]  /*0d00*/  LEA R18, R13.reuse, R18, 0x6 ;  /* 0x000000120d127211 */ /* 0x040fe200078e30ff */
[C---:B------:R-:W-:Y:S02]  /*0d10*/  IMAD R2, R13.reuse, 0x40, R2 ;  /* 0x000000400d027824 */ /* 0x040fe400078e0202 */
[----:B------:R-:W-:-:S02]  /*0d20*/  IMAD R3, R13, 0x40, R3 ;  /* 0x000000400d037824 */ /* 0x000fc400078e0203 */
[----:B------:R-:W-:-:S06]  /*0d30*/  IMAD R16, R13, 0x40, R16 ;  /* 0x000000400d107824 */ /* 0x000fcc00078e0210 */
[----:B------:R-:W-:Y:S05]  /*0d40*/  @P1 BRA `(.L_x_6) ;  /* 0xfffffff400681947 */ /* 0x000fea000383ffff */
[----:B-12---:R-:W-:Y:S05]  /*0d50*/  BSYNC.RECONVERGENT B0 ;  /* 0x0000000000007941 */ /* 0x006fea0003800200 */
.L_x_1:
[----:B------:R-:W0:Y:S01]  /*0d60*/  LDCU UR5, c[0x0][0x3a0] ;  /* 0x00007400ff0577ac */ /* 0x000e220008000800 */
[----:B------:R-:W-:Y:S01]  /*0d70*/  BSSY.RECONVERGENT B0, `(.L_x_0) ;  /* 0x000003a000007945 */ /* 0x000fe20003800200 */
[----:B0-----:R-:W-:-:S04]  /*0d80*/  UIADD3 UR4, UPT, UPT, UR5, -0x1, URZ ;  /* 0xffffffff05047890 */ /* 0x001fc8000fffe0ff */
[----:B------:R-:W-:-:S04]  /*0d90*/  ULEA.HI UR4, UR4, 0x1, URZ, 0x1c ;  /* 0x0000000104047891 */ /* 0x000fc8000f8fe0ff */
[----:B------:R-:W-:-:S04]  /*0da0*/  ULOP3.LUT UR4, UR4, 0x3, URZ, 0xc0, !UPT ;  /* 0x0000000304047892 */ /* 0x000fc8000f8ec0ff */
[----:B------:R-:W-:-:S09]  /*0db0*/  UISETP.NE.AND UP0, UPT, UR4, URZ, UPT ;  /* 0x000000ff0400728c */ /* 0x000fd2000bf05270 */
[----:B------:R-:W-:Y:S05]  /*0dc0*/  BRA.U !UP0, `(.L_x_7) ;  /* 0x0000000108d07547 */ /* 0x000fea000b800000 */
[----:B------:R-:W-:Y:S01]  /*0dd0*/  IMAD.SHL.U32 R0, R24, 0x10, RZ ;  /* 0x0000001018007824 */ /* 0x000fe200078e00ff */
[----:B------:R-:W-:Y:S01]  /*0de0*/  UIADD3 UR4, UPT, UPT, -UR4, URZ, URZ ;  /* 0x000000ff04047290 */ /* 0x000fe2000fffe1ff */
[----:B------:R-:W-:Y:S02]  /*0df0*/  IMAD R2, R19, R13, RZ ;  /* 0x0000000d13027224 */ /* 0x000fe400078e02ff */
[----:B------:R-:W-:-:S03]  /*0e00*/  IMAD R12, R0, UR5, RZ ;  /* 0x00000005000c7c24 */ /* 0x000fc6000f8e02ff */
[----:B------:R-:W-:Y:S02]  /*0e10*/  IMAD.U32 R0, RZ, RZ, UR4 ;  /* 0x00000004ff007e24 */ /* 0x000fe4000f8e00ff */
[----:B------:R-:W-:-:S07]  /*0e20*/  IMAD.IADD R19, R12, 0x1, R19 ;  /* 0x000000010c137824 */ /* 0x000fce00078e0213 */
.L_x_9:
[----:B------:R-:W-:Y:S05]  /*0e30*/  @!P0 BRA `(.L_x_8) ;  /* 0x00000000009c8947 */ /* 0x000fea0003800000 */
[----:B------:R-:W0:Y:S01]  /*0e40*/  S2R R16, SR_LANEID ;  /* 0x0000000000107919 */ /* 0x000e220000000000 */
[----:B------:R-:W2:Y:S01]  /*0e50*/  LDC R29, c[0x0][0x398] ;  /* 0x0000e600ff1d7b82 */ /* 0x000ea20000000800 */
[----:B------:R-:W-:Y:S01]  /*0e60*/  SHF.L.U32 R27, R25, 0x4, RZ ;  /* 0x00000004191b7819 */ /* 0x000fe200000006ff */
[----:B------:R-:W-:-:S03]  /*0e70*/  IMAD.MOV.U32 R17, RZ, RZ, RZ ;  /* 0x000000ffff117224 */ /* 0x000fc600078e00ff */
[----:B------:R-:W-:-:S03]  /*0e80*/  IADD3 R27, P1, PT, R27, R2, RZ ;  /* 0x000000021b1b7210 */ /* 0x000fc60007f3e0ff */
[----:B------:R-:W3:Y:S01]  /*0e90*/  LDC R23, c[0x0][0x3a0] ;  /* 0x0000e800ff177b82 */ /* 0x000ee20000000800 */
[----:B------:R-:W-:Y:S02]  /*0ea0*/  LEA.HI.X.SX32 R14, R2, RZ, 0x1, P1 ;  /* 0x000000ff020e7211 */ /* 0x000fe400008f0eff */
[----:B-1----:R-:W-:-:S04]  /*0eb0*/  LEA R15, P1, R27, UR10, 0x1 ;  /* 0x0000000a1b0f7c11 */ /* 0x002fc8000f8208ff */
[----:B------:R-:W-:Y:S01]  /*0ec0*/  LEA.HI.X R27, R27, UR11, R14, 0x1, P1 ;  /* 0x0000000b1b1b7c11 */ /* 0x000fe200088f0c0e */
[----:B------:R-:W1:Y:S01]  /*0ed0*/  LDC.64 R20, c[0x0][0x388] ;  /* 0x0000e200ff147b82 */ /* 0x000e620000000a00 */
[----:B--2---:R-:W-:Y:S02]  /*0ee0*/  SHF.R.U32.HI R12, RZ, 0x1, R29 ;  /* 0x00000001ff0c7819 */ /* 0x004fe4000001161d */
[----:B0-----:R-:W-:Y:S02]  /*0ef0*/  SHF.R.U32.HI R3, RZ, 0x2, R16 ;  /* 0x00000002ff037819 */ /* 0x001fe40000011610 */
[----:B------:R-:W-:-:S05]  /*0f00*/  LOP3.LUT R16, R16, 0x3, RZ, 0xc0, !PT ;  /* 0x0000000310107812 */ /* 0x000fca00078ec0ff */
[----:B------:R-:W-:-:S03]  /*0f10*/  IMAD.WIDE.U32 R12, R3, R12, R16 ;  /* 0x0000000c030c7225 */ /* 0x000fc600078e0010 */
[----:B------:R-:W-:-:S04]  /*0f20*/  LEA R14, P1, R12, R15, 0x2 ;  /* 0x0000000f0c0e7211 */ /* 0x000fc800078210ff */
[----:B------:R-:W-:-:S03]  /*0f30*/  LEA.HI.X R15, R12, R27, R13, 0x2, P1 ;  /* 0x0000001b0c0f7211 */ /* 0x000fc600008f140d */
[----:B------:R-:W-:Y:S02]  /*0f40*/  IMAD.WIDE.U32 R28, R29, 0x10, R14 ;  /* 0x000000101d1c7825 */ /* 0x000fe400078e000e */
[----:B------:R-:W2:Y:S01]  /*0f50*/  LDG.E R12, desc[UR6][R14.64] ;  /* 0x000000060e0c7981 */ /* 0x000ea2000c1e1900 */
[----:B---3--:R-:W-:-:S03]  /*0f60*/  SHF.R.U32.HI R18, RZ, 0x1, R23 ;  /* 0x00000001ff127819 */ /* 0x008fc60000011617 */
[----:B------:R-:W3:Y:S01]  /*0f70*/  LDG.E R13, desc[UR6][R14.64+0x10] ;  /* 0x000010060e0d7981 */ /* 0x000ee2000c1e1900 */
[----:B-1----:R-:W-:-:S04]  /*0f80*/  IMAD.WIDE.U32 R20, R19, 0x2, R20 ;  /* 0x0000000213147825 */ /* 0x002fc800078e0014 */
[----:B------:R-:W-:Y:S01]  /*0f90*/  IMAD.WIDE.U32 R16, R3, R18, R16 ;  /* 0x0000001203107225 */ /* 0x000fe200078e0010 */
[----:B------:R-:W4:Y:S04]  /*0fa0*/  LDG.E R14, desc[UR6][R28.64] ;  /* 0x000000061c0e7981 */ /* 0x000f28000c1e1900 */
[----:B------:R-:W5:Y:S01]  /*0fb0*/  LDG.E R15, desc[UR6][R28.64+0x10] ;  /* 0x000010061c0f7981 */ /* 0x000f62000c1e1900 */
[----:B------:R-:W-:-:S04]  /*0fc0*/  LEA R26, P1, R16, R20, 0x2 ;  /* 0x00000014101a7211 */ /* 0x000fc800078210ff */
[----:B------:R-:W-:-:S03]  /*0fd0*/  LEA.HI.X R27, R16, R21, R17, 0x2, P1 ;  /* 0x00000015101b7211 */ /* 0x000fc600008f1411 */
[----:B------:R-:W-:Y:S02]  /*0fe0*/  IMAD.WIDE.U32 R22, R23, 0x10, R26 ;  /* 0x0000001017167825 */ /* 0x000fe400078e001a */
[----:B------:R-:W5:Y:S04]  /*0ff0*/  LDG.E R16, desc[UR6][R26.64] ;  /* 0x000000061a107981 */ /* 0x000f68000c1e1900 */
[----:B------:R-:W5:Y:S04]  /*1000*/  LDG.E R17, desc[UR6][R26.64+0x10] ;  /* 0x000010061a117981 */ /* 0x000f68000c1e1900 */
[----:B------:R-:W5:Y:S04]  /*1010*/  LDG.E R20, desc[UR6][R22.64] ;  /* 0x0000000616147981 */ /* 0x000f68000c1e1900 */
[----:B------:R-:W5:Y:S01]  /*1020*/  LDG.E R21, desc[UR6][R22.64+0x10] ;  /* 0x0000100616157981 */ /* 0x000f62000c1e1900 */
[----:B------:R-:W-:Y:S05]  /*1030*/  WARPSYNC.ALL ;  /* 0x0000000000007948 */ /* 0x000fea0003800000 */
[----:B--2---:R-:W-:Y:S04]  /*1040*/  MOVM.16.MT88 R12, R12 ;  /* 0x000000000c0c723a */ /* 0x004fe80000000000 */
[----:B---3--:R-:W-:Y:S04]  /*1050*/  MOVM.16.MT88 R13, R13 ;  /* 0x000000000d0d723a */ /* 0x008fe80000000000 */
[----:B----4-:R-:W-:Y:S04]  /*1060*/  MOVM.16.MT88 R14, R14 ;  /* 0x000000000e0e723a */ /* 0x010fe80000000000 */
[----:B-----5:R-:W0:Y:S02]  /*1070*/  MOVM.16.MT88 R15, R15 ;  /* 0x000000000f0f723a */ /* 0x020e240000000000 */
[C---:B0-----:R-:W-:Y:S08]  /*1080*/  HMMA.16816.F32 R4, R12.reuse, R16, R4 ;  /* 0x000000100c04723c */ /* 0x041ff00000001804 */
[----:B------:R-:W-:-:S15]  /*1090*/  HMMA.16816.F32 R8, R12, R20, R8 ;  /* 0x000000140c08723c */ /* 0x000fde0000001808 */
[----:B------:R-:W-:-:S05]  /*10a0*/  NOP ;  /* 0x0000000000007918 */ /* 0x000fca0000000000 */
.L_x_8:
[----:B------:R-:W0:Y:S01]  /*10b0*/  LDC R3, c[0x0][0x398] ;  /* 0x0000e600ff037b82 */ /* 0x000e220000000800 */
[----:B------:R-:W-:Y:S02]  /*10c0*/  VIADD R0, R0, 0x1 ;  /* 0x0000000100007836 */ /* 0x000fe40000000000 */
[----:B------:R-:W-:-:S03]  /*10d0*/  VIADD R19, R19, 0x10 ;  /* 0x0000001013137836 */ /* 0x000fc60000000000 */
[----:B------:R-:W-:Y:S01]  /*10e0*/  ISETP.NE.AND P1, PT, R0, RZ, PT ;  /* 0x000000ff0000720c */ /* 0x000fe20003f25270 */
[----:B0-----:R-:W-:-:S12]  /*10f0*/  IMAD R2, R3, 0x10, R2 ;  /* 0x0000001003027824 */ /* 0x001fd800078e0202 */
[----:B------:R-:W-:Y:S05]  /*1100*/  @P1 BRA `(.L_x_9) ;  /* 0xfffffffc00481947 */ /* 0x000fea000383ffff */
.L_x_7:
[----:B-1----:R-:W-:Y:S05]  /*1110*/  BSYNC.RECONVERGENT B0 ;  /* 0x0000000000007941 */ /* 0x002fea0003800200 */
.L_x_0:
[----:B------:R-:W0:Y:S01]  /*1120*/  LDC.64 R16, c[0x0][0x398] ;  /* 0x0000e600ff107b82 */ /* 0x000e220000000a00 */
[----:B------:R-:W-:Y:S02]  /*1130*/  IMAD.SHL.U32 R24, R24, 0x10, RZ ;  /* 0x0000001018187824 */ /* 0x000fe400078e00ff */
[----:B------:R-:W-:-:S03]  /*1140*/  IMAD.SHL.U32 R25, R25, 0x10, RZ ;  /* 0x0000001019197824 */ /* 0x000fc600078e00ff */
[----:B0-----:R-:W-:-:S04]  /*1150*/  ISETP.GE.AND P0, PT, R24, R17, PT ;  /* 0x000000111800720c */ /* 0x001fc80003f06270 */
[----:B------:R-:W-:-:S13]  /*1160*/  ISETP.GE.OR P0, PT, R25, R16, P0 ;  /* 0x000000101900720c */ /* 0x000fda0000706670 */
[----:B------:R-:W-:Y:S05]  /*1170*/  @P0 EXIT ;  /* 0x000000000000094d */ /* 0x000fea0003800000 */
[----:B------:R-:W0:Y:S01]  /*1180*/  S2R R2, SR_LANEID ;  /* 0x0000000000027919 */ /* 0x000e220000000000 */
[----:B------:R-:W1:Y:S01]  /*1190*/  LDCU.64 UR4, c[0x0][0x390] ;  /* 0x00007200ff0477ac */ /* 0x000e620008000a00 */
[----:B------:R-:W-:Y:S02]  /*11a0*/  IMAD R24, R24, R16, RZ ;  /* 0x0000001018187224 */ /* 0x000fe400078e02ff */
[----:B------:R-:W-:-:S03]  /*11b0*/  IMAD.MOV.U32 R3, RZ, RZ, RZ ;  /* 0x000000ffff037224 */ /* 0x000fc600078e00ff */
[----:B------:R-:W-:-:S05]  /*11c0*/  IADD3 R17, P0, PT, R24, R25, RZ ;  /* 0x0000001918117210 */ /* 0x000fca0007f1e0ff */
[----:B------:R-:W-:Y:S01]  /*11d0*/  IMAD.X R0, RZ, RZ, RZ, P0 ;  /* 0x000000ffff007224 */ /* 0x000fe200000e06ff */
[----:B-1----:R-:W-:-:S04]  /*11e0*/  LEA R15, P0, R17, UR4, 0x2 ;  /* 0x00000004110f7c11 */ /* 0x002fc8000f8010ff */
[----:B------:R-:W-:Y:S02]  /*11f0*/  LEA.HI.X R17, R17, UR5, R0, 0x2, P0 ;  /* 0x0000000511117c11 */ /* 0x000fe400080f1400 */
[----:B0-----:R-:W-:Y:S02]  /*1200*/  SHF.L.U32 R13, R2, 0x1, RZ ;  /* 0x00000001020d7819 */ /* 0x001fe400000006ff */
[----:B------:R-:W-:Y:S02]  /*1210*/  SHF.R.U32.HI R2, RZ, 0x2, R2 ;  /* 0x00000002ff027819 */ /* 0x000fe40000011602 */
[----:B------:R-:W-:-:S05]  /*1220*/  LOP3.LUT R13, R13, 0x6, RZ, 0xe2, !PT ;  /* 0x000000060d0d7812 */ /* 0x000fca00078ee2ff */
[----:B------:R-:W-:-:S04]  /*1230*/  IMAD.WIDE.U32 R2, R13, R16, R2 ;  /* 0x000000100d027225 */ /* 0x000fc800078e0002 */
[----:B------:R-:W-:Y:S01]  /*1240*/  IMAD.WIDE.U32 R12, R16, 0x4, RZ ;  /* 0x00000004100c7825 */ /* 0x000fe200078e00ff */
[----:B------:R-:W-:-:S04]  /*1250*/  LEA R14, P0, R2, R15, 0x2 ;  /* 0x0000000f020e7211 */ /* 0x000fc800078010ff */
[----:B------:R-:W-:Y:S01]  /*1260*/  LEA.HI.X R15, R2, R17, R3, 0x2, P0 ;  /* 0x00000011020f7211 */ /* 0x000fe200000f1403 */
[----:B------:R-:W-:Y:S01]  /*1270*/  IMAD.WIDE.U32 R18, R16, 0x20, R12 ;  /* 0x0000002010127825 */ /* 0x000fe200078e000c */
[----:B------:R-:W-:-:S03]  /*1280*/  IADD3 R12, P0, PT, R12, R14, RZ ;  /* 0x0000000e0c0c7210 */ /* 0x000fc60007f1e0ff */
[----:B------:R-:W-:Y:S01]  /*1290*/  IMAD.WIDE.U32 R16, R16, 0x20, R14 ;  /* 0x0000002010107825 */ /* 0x000fe200078e000e */
[----:B------:R-:W-:Y:S01]  /*12a0*/  IADD3 R2, P1, PT, R18, R14, RZ ;  /* 0x0000000e12027210 */ /* 0x000fe20007f3e0ff */
[----:B------:R-:W2:Y:S02]  /*12b0*/  LDG.E R21, desc[UR6][R14.64] ;  /* 0x000000060e157981 */ /* 0x000ea4000c1e1900 */
[--C-:B------:R-:W-:Y:S02]  /*12c0*/  IMAD.X R13, R13, 0x1, R15.reuse, P0 ;  /* 0x000000010d0d7824 */ /* 0x100fe400000e060f */
[----:B------:R-:W-:Y:S01]  /*12d0*/  IMAD.X R3, R19, 0x1, R15, P1 ;  /* 0x0000000113037824 */ /* 0x000fe200008e060f */
[----:B------:R-:W3:Y:S04]  /*12e0*/  LDG.E R23, desc[UR6][R14.64+0x20] ;  /* 0x000020060e177981 */ /* 0x000ee8000c1e1900 */
[----:B------:R-:W4:Y:S04]  /*12f0*/  LDG.E R22, desc[UR6][R12.64] ;  /* 0x000000060c167981 */ /* 0x000f28000c1e1900 */
[----:B------:R-:W5:Y:S04]  /*1300*/  LDG.E R24, desc[UR6][R12.64+0x20] ;  /* 0x000020060c187981 */ /* 0x000f68000c1e1900 */
[----:B------:R-:W5:Y:S04]  /*1310*/  LDG.E R20, desc[UR6][R16.64] ;  /* 0x0000000610147981 */ /* 0x000f68000c1e1900 */
[----:B------:R-:W5:Y:S04]  /*1320*/  LDG.E R0, desc[UR6][R2.64] ;  /* 0x0000000602007981 */ /* 0x000f68000c1e1900 */
[----:B------:R-:W5:Y:S04]  /*1330*/  LDG.E R19, desc[UR6][R16.64+0x20] ;  /* 0x0000200610137981 */ /* 0x000f68000c1e1900 */
[----:B------:R-:W5:Y:S01]  /*1340*/  LDG.E R18, desc[UR6][R2.64+0x20] ;  /* 0x0000200602127981 */ /* 0x000f62000c1e1900 */
[----:B------:R-:W-:Y:S05]  /*1350*/  WARPSYNC.ALL ;  /* 0x0000000000007948 */ /* 0x000fea0003800000 */
[----:B------:R-:W2:Y:S01]  /*1360*/  LDCU UR4, c[0x0][0x3a8] ;  /* 0x00007500ff0477ac */ /* 0x000ea20008000800 */
[----:B------:R-:W0:Y:S01]  /*1370*/  LDCU UR5, c[0x0][0x3a4] ;  /* 0x00007480ff0577ac */ /* 0x000e220008000800 */
[----:B--2---:R-:W-:Y:S01]  /*1380*/  FMUL R21, R21, UR4 ;  /* 0x0000000415157c20 */ /* 0x004fe20008400000 */
[----:B---3--:R-:W-:-:S03]  /*1390*/  FMUL R23, R23, UR4 ;  /* 0x0000000417177c20 */ /* 0x008fc60008400000 */
[----:B0-----:R-:W-:Y:S01]  /*13a0*/  FFMA R21, R4, UR5, R21 ;  /* 0x0000000504157c23 */ /* 0x001fe20008000015 */
[----:B----4-:R-:W-:Y:S01]  /*13b0*/  FMUL R22, R22, UR4 ;  /* 0x0000000416167c20 */ /* 0x010fe20008400000 */
[----:B------:R-:W-:Y:S01]  /*13c0*/  FFMA R23, R6, UR5, R23 ;  /* 0x0000000506177c23 */ /* 0x000fe20008000017 */
[----:B-----5:R-:W-:Y:S02]  /*13d0*/  FMUL R24, R24, UR4 ;  /* 0x0000000418187c20 */ /* 0x020fe40008400000 */
[----:B------:R-:W-:Y:S01]  /*13e0*/  FFMA R5, R5, UR5, R22 ;  /* 0x0000000505057c23 */ /* 0x000fe20008000016 */
[----:B------:R-:W-:Y:S01]  /*13f0*/  FMUL R25, R20, UR4 ;  /* 0x0000000414197c20 */ /* 0x000fe20008400000 */
[----:B------:R-:W-:Y:S01]  /*1400*/  FFMA R7, R7, UR5, R24 ;  /* 0x0000000507077c23 */ /* 0x000fe20008000018 */
[----:B------:R-:W-:Y:S02]  /*1410*/  FMUL R0, R0, UR4 ;  /* 0x0000000400007c20 */ /* 0x000fe40008400000 */
[----:B------:R-:W-:Y:S01]  /*1420*/  FFMA R25, R8, UR5, R25 ;  /* 0x0000000508197c23 */ /* 0x000fe20008000019 */
[----:B------:R-:W-:Y:S01]  /*1430*/  FMUL R19, R19, UR4 ;  /* 0x0000000413137c20 */ /* 0x000fe20008400000 */
[----:B------:R-:W-:Y:S01]  /*1440*/  FFMA R9, R9, UR5, R0 ;  /* 0x0000000509097c23 */ /* 0x000fe20008000000 */
[----:B------:R-:W-:Y:S01]  /*1450*/  STG.E desc[UR6][R14.64], R21 ;  /* 0x000000150e007986 */ /* 0x000fe2000c101906 */
[----:B------:R-:W-:Y:S01]  /*1460*/  FMUL R18, R18, UR4 ;  /* 0x0000000412127c20 */ /* 0x000fe20008400000 */
[----:B------:R-:W-:-:S02]  /*1470*/  FFMA R19, R10, UR5, R19 ;  /* 0x000000050a137c23 */ /* 0x000fc40008000013 */
[----:B------:R-:W-:Y:S01]  /*1480*/  STG.E desc[UR6][R12.64], R5 ;  /* 0x000000050c007986 */ /* 0x000fe2000c101906 */
[----:B------:R-:W-:-:S03]  /*1490*/  FFMA R11, R11, UR5, R18 ;  /* 0x000000050b0b7c23 */ /* 0x000fc60008000012 */
[----:B------:R-:W-:Y:S04]  /*14a0*/  STG.E desc[UR6][R14.64+0x20], R23 ;  /* 0x000020170e007986 */ /* 0x000fe8000c101906 */
[----:B------:R-:W-:Y:S04]  /*14b0*/  STG.E desc[UR6][R12.64+0x20], R7 ;  /* 0x000020070c007986 */ /* 0x000fe8000c101906 */
[----:B------:R-:W-:Y:S04]  /*14c0*/  STG.E desc[UR6][R16.64], R25 ;  /* 0x0000001910007986 */ /* 0x000fe8000c101906 */
[----:B------:R-:W-:Y:S04]  /*14d0*/  STG.E desc[UR6][R2.64], R9 ;  /* 0x0000000902007986 */ /* 0x000fe8000c101906 */
[----:B------:R-:W-:Y:S04]  /*14e0*/  STG.E desc[UR6][R16.64+0x20], R19 ;  /* 0x0000201310007986 */ /* 0x000fe8000c101906 */
[----:B------:R-:W-:Y:S01]  /*14f0*/  STG.E desc[UR6][R2.64+0x20], R11 ;  /* 0x0000200b02007986 */ /* 0x000fe2000c101906 */
[----:B------:R-:W-:Y:S05]  /*1500*/  EXIT ;  /* 0x000000000000794d */ /* 0x000fea0003800000 */
.L_x_10:
[----:B------:R-:W-:-:S00]  /*1510*/  BRA `(.L_x_10) ;  /* 0xfffffffc00fc7947 */ /* 0x000fc0000383ffff */
[----:B------:R-:W-:-:S00]  /*1520*/  NOP ;  /* 0x0000000000007918 */ /* 0x000fc00000000000 */
        /* <DEDUP_REMOVED lines=13> */
.L_x_11:


//--------------------- .nv.shared.reserved.0     --------------------------
	.section	.nv.shared.reserved.0,"aw",@nobits
	.weak		__nv_reservedSMEM_offset_0_alias
	.size		__nv_reservedSMEM_offset_0_alias, 0, 64
	.other		__nv_reservedSMEM_offset_0_alias,@"STO_CUDA_RESERVED_SHARED STV_DEFAULT"
__nv_reservedSMEM_offset_0_alias:
	.zero		0
	.zero		64


//--------------------- .nv.constant0._Z12wmma_exampleP6__halfS0_Pfiiiff --------------------------
	.section	.nv.constant0._Z12wmma_exampleP6__halfS0_Pfiiiff,"a",@progbits
	.sectionflags	@""
	.align	4
.nv.constant0._Z12wmma_exampleP6__halfS0_Pfiiiff:
	.zero		940


//--------------------- SYMBOLS --------------------------

	.type		.nv.reservedSmem.offset0,@object
	.size		.nv.reservedSmem.offset0,0x4
